	.headerflags	@"EF_CUDA_TEXMODE_UNIFIED EF_CUDA_64BIT_ADDRESS EF_CUDA_ACCELERATORS EF_CUDA_SM90 EF_CUDA_VIRTUAL_SM(EF_CUDA_SM90)"
	.elftype	@"ET_EXEC"


//--------------------- .nv.info                  --------------------------
	.section	.nv.info,"",@"SHT_CUDA_INFO"
	.align	4


	//----- nvinfo : EIATTR_REGCOUNT
	.align		4
        /*0000*/ 	.byte	0x04, 0x2f
        /*0002*/ 	.short	(.L_1 - .L_0)
	.align		4
.L_0:
        /*0004*/ 	.word	index@(triton_poi_fused_leaky_relu_leaky_relu_backward_32)
        /*0008*/ 	.word	0x00000012


	//----- nvinfo : EIATTR_MIN_STACK_SIZE
	.align		4
.L_1:
        /*000c*/ 	.byte	0x04, 0x12
        /*000e*/ 	.short	(.L_3 - .L_2)
	.align		4
.L_2:
        /*0010*/ 	.word	index@(triton_poi_fused_leaky_relu_leaky_relu_backward_32)
        /*0014*/ 	.word	0x00000000


	//----- nvinfo : EIATTR_FRAME_SIZE
	.align		4
.L_3:
        /*0018*/ 	.byte	0x04, 0x11
        /*001a*/ 	.short	(.L_5 - .L_4)
	.align		4
.L_4:
        /*001c*/ 	.word	index@(triton_poi_fused_leaky_relu_leaky_relu_backward_32)
        /*0020*/ 	.word	0x00000000


	//----- nvinfo : EIATTR_MIN_STACK_SIZE
	.align		4
.L_5:
        /*0024*/ 	.byte	0x04, 0x12
        /*0026*/ 	.short	(.L_7 - .L_6)
	.align		4
.L_6:
        /*0028*/ 	.word	index@(triton_poi_fused_leaky_relu_leaky_relu_backward_32)
        /*002c*/ 	.word	0x00000000
.L_7:


//--------------------- .nv.info.triton_poi_fused_leaky_relu_leaky_relu_backward_32 --------------------------
	.section	.nv.info.triton_poi_fused_leaky_relu_leaky_relu_backward_32,"",@"SHT_CUDA_INFO"
	.sectionflags	@""
	.align	4


	//----- nvinfo : EIATTR_CUDA_API_VERSION
	.align		4
        /*0000*/ 	.byte	0x04, 0x37
        /*0002*/ 	.short	(.L_9 - .L_8)
.L_8:
        /*0004*/ 	.word	0x0000007c


	//----- nvinfo : EIATTR_KPARAM_INFO
	.align		4
.L_9:
        /*0008*/ 	.byte	0x04, 0x17
        /*000a*/ 	.short	(.L_11 - .L_10)
.L_10:
        /*000c*/ 	.word	0x00000000
        /*0010*/ 	.short	0x0002
        /*0012*/ 	.short	0x0010
        /*0014*/ 	.byte	0x00, 0xf0, 0x11, 0x00


	//----- nvinfo : EIATTR_KPARAM_INFO
	.align		4
.L_11:
        /*0018*/ 	.byte	0x04, 0x17
        /*001a*/ 	.short	(.L_13 - .L_12)
.L_12:
        /*001c*/ 	.word	0x00000000
        /*0020*/ 	.short	0x0001
        /*0022*/ 	.short	0x0008
        /*0024*/ 	.byte	0x00, 0xf4, 0x21, 0x00


	//----- nvinfo : EIATTR_KPARAM_INFO
	.align		4
.L_13:
        /*0028*/ 	.byte	0x04, 0x17
        /*002a*/ 	.short	(.L_15 - .L_14)
.L_14:
        /*002c*/ 	.word	0x00000000
        /*0030*/ 	.short	0x0000
        /*0032*/ 	.short	0x0000
        /*0034*/ 	.byte	0x00, 0xf4, 0x21, 0x00


	//----- nvinfo : EIATTR_SPARSE_MMA_MASK
	.align		4
.L_15:
        /*0038*/ 	.byte	0x03, 0x50
        /*003a*/ 	.short	0x0000


	//----- nvinfo : EIATTR_MAXREG_COUNT
	.align		4
        /*003c*/ 	.byte	0x03, 0x1b
        /*003e*/ 	.short	0x00ff


	//----- nvinfo : EIATTR_EXIT_INSTR_OFFSETS
	.align		4
        /*0040*/ 	.byte	0x04, 0x1c
        /*0042*/ 	.short	(.L_17 - .L_16)


	//   ....[0]....
.L_16:
        /*0044*/ 	.word	0x00000350


	//----- nvinfo : EIATTR_REQNTID
	.align		4
.L_17:
        /*0048*/ 	.byte	0x04, 0x10
        /*004a*/ 	.short	(.L_19 - .L_18)
.L_18:
        /*004c*/ 	.word	0x00000080
        /*0050*/ 	.word	0x00000001
        /*0054*/ 	.word	0x00000001


	//----- nvinfo : EIATTR_CBANK_PARAM_SIZE
	.align		4
.L_19:
        /*0058*/ 	.byte	0x03, 0x19
        /*005a*/ 	.short	0x0014


	//----- nvinfo : EIATTR_PARAM_CBANK
	.align		4
        /*005c*/ 	.byte	0x04, 0x0a
        /*005e*/ 	.short	(.L_21 - .L_20)
	.align		4
.L_20:
        /*0060*/ 	.word	index@(.nv.constant0.triton_poi_fused_leaky_relu_leaky_relu_backward_32)
        /*0064*/ 	.short	0x0210
        /*0066*/ 	.short	0x0014


	//----- nvinfo : EIATTR_SW_WAR
	.align		4
.L_21:
        /*0068*/ 	.byte	0x04, 0x36
        /*006a*/ 	.short	(.L_23 - .L_22)
.L_22:
        /*006c*/ 	.word	0x00000008
.L_23:


//--------------------- .nv.callgraph             --------------------------
	.section	.nv.callgraph,"",@"SHT_CUDA_CALLGRAPH"
	.align	4
	.sectionentsize	8
	.align		4
        /*0000*/ 	.word	0x00000000
	.align		4
        /*0004*/ 	.word	0xffffffff
	.align		4
        /*0008*/ 	.word	0x00000000
	.align		4
        /*000c*/ 	.word	0xfffffffe
	.align		4
        /*0010*/ 	.word	0x00000000
	.align		4
        /*0014*/ 	.word	0xfffffffd
	.align		4
        /*0018*/ 	.word	0x00000000
	.align		4
        /*001c*/ 	.word	0xfffffffc


//--------------------- .text.triton_poi_fused_leaky_relu_leaky_relu_backward_32 --------------------------
	.section	.text.triton_poi_fused_leaky_relu_leaky_relu_backward_32,"ax",@progbits
	.align	128
        .global         triton_poi_fused_leaky_relu_leaky_relu_backward_32
        .type           triton_poi_fused_leaky_relu_leaky_relu_backward_32,@function
        .size           triton_poi_fused_leaky_relu_leaky_relu_backward_32,(.L_x_1 - triton_poi_fused_leaky_relu_leaky_relu_backward_32)
        .other          triton_poi_fused_leaky_relu_leaky_relu_backward_32,@"STO_CUDA_ENTRY STV_DEFAULT"
triton_poi_fused_leaky_relu_leaky_relu_backward_32:
.text.triton_poi_fused_leaky_relu_leaky_relu_backward_32:
[----:B------:R-:W-:Y:S01]  /*0000*/  LDC R1, c[0x0][0x28] ;  /* 0x00000a00ff017b82 */ /* 0x000fe20000000800 */
[----:B------:R-:W1:Y:S07]  /*0010*/  S2R R0, SR_TID.X ;  /* 0x0000000000007919 */ /* 0x000e6e0000002100 */
[----:B------:R-:W2:Y:S01]  /*0020*/  LDC.64 R2, c[0x0][0x210] ;  /* 0x00008400ff027b82 */ /* 0x000ea20000000a00 */
[----:B------:R-:W-:Y:S01]  /*0030*/  ULDC.64 UR4, c[0x0][0x208] ;  /* 0x0000820000047ab9 */ /* 0x000fe20000000a00 */
[----:B------:R-:W-:Y:S01]  /*0040*/  ULDC.64 UR6, c[0x0][0x218] ;  /* 0x0000860000067ab9 */ /* 0x000fe20000000a00 */
[----:B------:R-:W3:Y:S01]  /*0050*/  S2R R5, SR_CTAID.X ;  /* 0x0000000000057919 */ /* 0x000ee20000002500 */
[----:B-1----:R-:W-:-:S05]  /*0060*/  IMAD.SHL.U32 R0, R0, 0x8, RZ ;  /* 0x0000000800007824 */ /* 0x002fca00078e00ff */
[----:B------:R-:W-:-:S05]  /*0070*/  LOP3.LUT R0, R0, 0x3f8, RZ, 0xc0, !PT ;  /* 0x000003f800007812 */ /* 0x000fca00078ec0ff */
[----:B---3--:R-:W-:-:S04]  /*0080*/  IMAD R5, R5, 0x400, R0 ;  /* 0x0000040005057824 */ /* 0x008fc800078e0200 */
[----:B--2---:R-:W-:-:S05]  /*0090*/  IMAD.WIDE R2, R5, 0x4, R2 ;  /* 0x0000000405027825 */ /* 0x004fca00078e0202 */
[----:B------:R-:W2:Y:S04]  /*00a0*/  LDG.E.128 R8, desc[UR4][R2.64] ;  /* 0x0000000402087981 */ /* 0x000ea8000c1e1d00 */
[----:B------:R-:W3:Y:S01]  /*00b0*/  LDG.E.128 R12, desc[UR4][R2.64+0x10] ;  /* 0x00001004020c7981 */ /* 0x000ee2000c1e1d00 */
[----:B--2---:R-:W-:Y:S02]  /*00c0*/  FSETP.GT.AND P1, PT, R8, RZ, PT ;  /* 0x000000ff0800720b */ /* 0x004fe40003f24000 */
[----:B------:R-:W-:Y:S02]  /*00d0*/  FSETP.GT.AND P4, PT, R9, RZ, PT ;  /* 0x000000ff0900720b */ /* 0x000fe40003f84000 */
[----:B------:R-:W-:Y:S02]  /*00e0*/  FSETP.GT.AND P5, PT, R10, RZ, PT ;  /* 0x000000ff0a00720b */ /* 0x000fe40003fa4000 */
[----:B------:R-:W-:-:S02]  /*00f0*/  FSETP.GT.AND P6, PT, R11, RZ, PT ;  /* 0x000000ff0b00720b */ /* 0x000fc40003fc4000 */
[----:B---3--:R-:W-:Y:S02]  /*0100*/  FSETP.GT.AND P0, PT, R12, RZ, PT ;  /* 0x000000ff0c00720b */ /* 0x008fe40003f04000 */
[----:B------:R-:W-:Y:S02]  /*0110*/  FSETP.GT.AND P3, PT, R13, RZ, PT ;  /* 0x000000ff0d00720b */ /* 0x000fe40003f64000 */
[----:B------:R-:W-:Y:S01]  /*0120*/  FSETP.GT.AND P2, PT, R14, RZ, PT ;  /* 0x000000ff0e00720b */ /* 0x000fe20003f44000 */
[----:B------:R-:W-:Y:S01]  /*0130*/  @!P1 FMUL R8, R8, 0.20000000298023223877 ;  /* 0x3e4ccccd08089820 */ /* 0x000fe20000400000 */
[----:B------:R-:W-:Y:S01]  /*0140*/  FSETP.GT.AND P1, PT, R15, RZ, PT ;  /* 0x000000ff0f00720b */ /* 0x000fe20003f24000 */
[----:B------:R-:W-:Y:S02]  /*0150*/  @!P4 FMUL R9, R9, 0.20000000298023223877 ;  /* 0x3e4ccccd0909c820 */ /* 0x000fe40000400000 */
[----:B------:R-:W-:Y:S01]  /*0160*/  @!P5 FMUL R10, R10, 0.20000000298023223877 ;  /* 0x3e4ccccd0a0ad820 */ /* 0x000fe20000400000 */
[----:B------:R-:W-:Y:S01]  /*0170*/  FSETP.GT.AND P4, PT, R8, RZ, PT ;  /* 0x000000ff0800720b */ /* 0x000fe20003f84000 */
[----:B------:R-:W-:Y:S01]  /*0180*/  @!P6 FMUL R11, R11, 0.20000000298023223877 ;  /* 0x3e4ccccd0b0be820 */ /* 0x000fe20000400000 */
[----:B------:R-:W-:Y:S01]  /*0190*/  FSETP.GT.AND P5, PT, R9, RZ, PT ;  /* 0x000000ff0900720b */ /* 0x000fe20003fa4000 */
[----:B------:R-:W-:Y:S01]  /*01a0*/  @!P0 FMUL R12, R12, 0.20000000298023223877 ;  /* 0x3e4ccccd0c0c8820 */ /* 0x000fe20000400000 */
[----:B------:R-:W-:Y:S01]  /*01b0*/  SEL R3, RZ, 0x1, !P4 ;  /* 0x00000001ff037807 */ /* 0x000fe20006000000 */
[----:B------:R-:W-:Y:S01]  /*01c0*/  @!P3 FMUL R13, R13, 0.20000000298023223877 ;  /* 0x3e4ccccd0d0db820 */ /* 0x000fe20000400000 */
[----:B------:R-:W-:Y:S01]  /*01d0*/  SEL R0, RZ, 0x1, !P5 ;  /* 0x00000001ff007807 */ /* 0x000fe20006800000 */
[----:B------:R-:W-:Y:S01]  /*01e0*/  @!P2 FMUL R14, R14, 0.20000000298023223877 ;  /* 0x3e4ccccd0e0ea820 */ /* 0x000fe20000400000 */
[----:B------:R-:W-:Y:S01]  /*01f0*/  FSETP.GT.AND P4, PT, R10, RZ, PT ;  /* 0x000000ff0a00720b */ /* 0x000fe20003f84000 */
[----:B------:R-:W-:Y:S01]  /*0200*/  @!P1 FMUL R15, R15, 0.20000000298023223877 ;  /* 0x3e4ccccd0f0f9820 */ /* 0x000fe20000400000 */
[----:B------:R-:W-:-:S02]  /*0210*/  FSETP.GT.AND P6, PT, R11, RZ, PT ;  /* 0x000000ff0b00720b */ /* 0x000fc40003fc4000 */
[----:B------:R-:W-:Y:S02]  /*0220*/  FSETP.GT.AND P0, PT, R12, RZ, PT ;  /* 0x000000ff0c00720b */ /* 0x000fe40003f04000 */
[----:B------:R-:W-:Y:S02]  /*0230*/  FSETP.GT.AND P1, PT, R13, RZ, PT ;  /* 0x000000ff0d00720b */ /* 0x000fe40003f24000 */
[----:B------:R-:W-:Y:S02]  /*0240*/  FSETP.GT.AND P2, PT, R14, RZ, PT ;  /* 0x000000ff0e00720b */ /* 0x000fe40003f44000 */
[----:B------:R-:W-:Y:S02]  /*0250*/  FSETP.GT.AND P3, PT, R15, RZ, PT ;  /* 0x000000ff0f00720b */ /* 0x000fe40003f64000 */
[----:B------:R-:W-:Y:S02]  /*0260*/  PRMT R7, R3, 0x3340, R0 ;  /* 0x0000334003077816 */ /* 0x000fe40000000000 */
[----:B------:R-:W-:-:S02]  /*0270*/  SEL R3, RZ, 0x1, !P4 ;  /* 0x00000001ff037807 */ /* 0x000fc40006000000 */
[----:B------:R-:W-:Y:S02]  /*0280*/  SEL R0, RZ, 0x1, !P6 ;  /* 0x00000001ff007807 */ /* 0x000fe40007000000 */
[----:B------:R-:W-:Y:S02]  /*0290*/  SEL R6, RZ, 0x1, !P1 ;  /* 0x00000001ff067807 */ /* 0x000fe40004800000 */
[----:B------:R-:W-:Y:S02]  /*02a0*/  SEL R11, RZ, 0x1, !P0 ;  /* 0x00000001ff0b7807 */ /* 0x000fe40004000000 */
[----:B------:R-:W-:Y:S02]  /*02b0*/  SEL R9, RZ, 0x1, !P2 ;  /* 0x00000001ff097807 */ /* 0x000fe40005000000 */
[----:B------:R-:W-:Y:S02]  /*02c0*/  SEL R4, RZ, 0x1, !P3 ;  /* 0x00000001ff047807 */ /* 0x000fe40005800000 */
[----:B------:R-:W-:-:S02]  /*02d0*/  IADD3 R2, P0, R5, UR6, RZ ;  /* 0x0000000605027c10 */ /* 0x000fc4000ff1e0ff */
[----:B------:R-:W-:Y:S02]  /*02e0*/  PRMT R0, R3, 0x3340, R0 ;  /* 0x0000334003007816 */ /* 0x000fe40000000000 */
[----:B------:R-:W-:Y:S02]  /*02f0*/  PRMT R6, R11, 0x3340, R6 ;  /* 0x000033400b067816 */ /* 0x000fe40000000006 */
[----:B------:R-:W-:Y:S02]  /*0300*/  PRMT R9, R9, 0x3340, R4 ;  /* 0x0000334009097816 */ /* 0x000fe40000000004 */
[----:B------:R-:W-:Y:S02]  /*0310*/  LEA.HI.X.SX32 R3, R5, UR7, 0x1, P0 ;  /* 0x0000000705037c11 */ /* 0x000fe400080f0eff */
[----:B------:R-:W-:Y:S02]  /*0320*/  PRMT R4, R7, 0x5410, R0 ;  /* 0x0000541007047816 */ /* 0x000fe40000000000 */
[----:B------:R-:W-:-:S05]  /*0330*/  PRMT R5, R6, 0x5410, R9 ;  /* 0x0000541006057816 */ /* 0x000fca0000000009 */
[----:B------:R-:W-:Y:S01]  /*0340*/  STG.E.64 desc[UR4][R2.64], R4 ;  /* 0x0000000402007986 */ /* 0x000fe2000c101b04 */
[----:B------:R-:W-:Y:S05]  /*0350*/  EXIT ;  /* 0x000000000000794d */ /* 0x000fea0003800000 */
.L_x_0:
[----:B------:R-:W-:-:S00]  /*0360*/  BRA `(.L_x_0) ;  /* 0xfffffffc00fc7947 */ /* 0x000fc0000383ffff */
[----:B------:R-:W-:-:S00]  /*0370*/  NOP ;  /* 0x0000000000007918 */ /* 0x000fc00000000000 */
        /* <DEDUP_REMOVED lines=8> */
.L_x_1:


//--------------------- .nv.constant0.triton_poi_fused_leaky_relu_leaky_relu_backward_32 --------------------------
	.section	.nv.constant0.triton_poi_fused_leaky_relu_leaky_relu_backward_32,"a",@progbits
	.sectionflags	@""
	.align	4
.nv.constant0.triton_poi_fused_leaky_relu_leaky_relu_backward_32:
	.zero		548
